//
// Generated by NVIDIA NVVM Compiler
//
// Compiler Build ID: CL-36424714
// Cuda compilation tools, release 13.0, V13.0.88
// Based on NVVM 20.0.0
//

.version 9.0
.target sm_100
.address_size 64

	// .globl	_Z16reduction_kernelPKfPfi
// _ZZ16reduction_kernelPKfPfiE1s has been demoted

.visible .entry _Z16reduction_kernelPKfPfi(
	.param .u64 .ptr .align 1 _Z16reduction_kernelPKfPfi_param_0,
	.param .u64 .ptr .align 1 _Z16reduction_kernelPKfPfi_param_1,
	.param .u32 _Z16reduction_kernelPKfPfi_param_2
)
{
	.reg .pred 	%p<11>;
	.reg .b32 	%r<39>;
	.reg .b32 	%f<30>;
	.reg .b64 	%rd<13>;
	// demoted variable
	.shared .align 4 .b8 _ZZ16reduction_kernelPKfPfiE1s[1024];
	ld.param.u64 	%rd3, [_Z16reduction_kernelPKfPfi_param_0];
	ld.param.u64 	%rd2, [_Z16reduction_kernelPKfPfi_param_1];
	ld.param.u32 	%r17, [_Z16reduction_kernelPKfPfi_param_2];
	cvta.to.global.u64 	%rd1, %rd3;
	mov.u32 	%r18, %ctaid.x;
	mov.u32 	%r38, %ntid.x;
	mov.u32 	%r2, %tid.x;
	mad.lo.s32 	%r36, %r18, %r38, %r2;
	mov.u32 	%r19, %nctaid.x;
	mul.lo.s32 	%r4, %r38, %r19;
	setp.ge.s32 	%p1, %r36, %r17;
	mov.f32 	%f29, 0f00000000;
	@%p1 bra 	$L__BB0_7;
	add.s32 	%r20, %r36, %r4;
	max.s32 	%r21, %r17, %r20;
	setp.lt.s32 	%p2, %r20, %r17;
	selp.u32 	%r22, 1, 0, %p2;
	add.s32 	%r23, %r20, %r22;
	sub.s32 	%r24, %r21, %r23;
	div.u32 	%r25, %r24, %r4;
	add.s32 	%r5, %r25, %r22;
	and.b32  	%r26, %r5, 3;
	setp.eq.s32 	%p3, %r26, 3;
	mov.f32 	%f29, 0f00000000;
	@%p3 bra 	$L__BB0_4;
	add.s32 	%r27, %r5, 1;
	and.b32  	%r28, %r27, 3;
	neg.s32 	%r34, %r28;
	mov.f32 	%f29, 0f00000000;
$L__BB0_3:
	.pragma "nounroll";
	mul.wide.s32 	%rd4, %r36, 4;
	add.s64 	%rd5, %rd1, %rd4;
	ld.global.f32 	%f12, [%rd5];
	add.f32 	%f29, %f29, %f12;
	add.s32 	%r36, %r36, %r4;
	add.s32 	%r34, %r34, 1;
	setp.ne.s32 	%p4, %r34, 0;
	@%p4 bra 	$L__BB0_3;
$L__BB0_4:
	setp.lt.u32 	%p5, %r5, 3;
	@%p5 bra 	$L__BB0_7;
	mul.wide.s32 	%rd8, %r4, 4;
	shl.b32 	%r29, %r4, 2;
$L__BB0_6:
	mul.wide.s32 	%rd6, %r36, 4;
	add.s64 	%rd7, %rd1, %rd6;
	ld.global.f32 	%f13, [%rd7];
	add.f32 	%f14, %f29, %f13;
	add.s64 	%rd9, %rd7, %rd8;
	ld.global.f32 	%f15, [%rd9];
	add.f32 	%f16, %f14, %f15;
	add.s64 	%rd10, %rd9, %rd8;
	ld.global.f32 	%f17, [%rd10];
	add.f32 	%f18, %f16, %f17;
	add.s64 	%rd11, %rd10, %rd8;
	ld.global.f32 	%f19, [%rd11];
	add.f32 	%f29, %f18, %f19;
	add.s32 	%r36, %r29, %r36;
	setp.lt.s32 	%p6, %r36, %r17;
	@%p6 bra 	$L__BB0_6;
$L__BB0_7:
	shl.b32 	%r30, %r2, 2;
	mov.u32 	%r31, _ZZ16reduction_kernelPKfPfiE1s;
	add.s32 	%r14, %r31, %r30;
	st.shared.f32 	[%r14], %f29;
	bar.sync 	0;
	setp.lt.u32 	%p7, %r38, 2;
	@%p7 bra 	$L__BB0_11;
$L__BB0_8:
	shr.u32 	%r16, %r38, 1;
	setp.ge.u32 	%p8, %r2, %r16;
	@%p8 bra 	$L__BB0_10;
	shl.b32 	%r32, %r16, 2;
	add.s32 	%r33, %r14, %r32;
	ld.shared.f32 	%f20, [%r33];
	ld.shared.f32 	%f21, [%r14];
	add.f32 	%f22, %f20, %f21;
	st.shared.f32 	[%r14], %f22;
$L__BB0_10:
	bar.sync 	0;
	setp.gt.u32 	%p9, %r38, 3;
	mov.u32 	%r38, %r16;
	@%p9 bra 	$L__BB0_8;
$L__BB0_11:
	setp.ne.s32 	%p10, %r2, 0;
	@%p10 bra 	$L__BB0_13;
	ld.shared.f32 	%f23, [_ZZ16reduction_kernelPKfPfiE1s];
	cvta.to.global.u64 	%rd12, %rd2;
	atom.global.add.f32 	%f24, [%rd12], %f23;
$L__BB0_13:
	ret;

}


// ===== COMPILED SASS (sm_100) =====

	.target	sm_100

	.elftype	@"ET_EXEC"


//--------------------- .note.nv.tkinfo           --------------------------
	.section	.note.nv.tkinfo,"",@"SHT_NOTE"
	.sectionflags	@"SHF_NOTE_NV_TKINFO"
	.tkinfo
        /*0018*/ 	.word	0x00000002
        /*0030*/ 	.string	""
        /*0030*/ 	.string	"ptxas"
        /*0030*/ 	.string	"Cuda compilation tools, release 13.0, V13.0.88"
        /*0030*/ 	.string	"Build cuda_13.0.r13.0/compiler.36424714_0"
        /*0030*/ 	.string	"-arch sm_100 -m 64 "



//--------------------- .note.nv.cuinfo           --------------------------
	.section	.note.nv.cuinfo,"",@"SHT_NOTE"
	.sectionflags	@"SHF_NOTE_NV_CUINFO"
        /*0018*/ 	.short	0x0002
        /*001a*/ 	.short	0x0064
        /*001c*/ 	.short	0x0082
	.zero		2


//--------------------- .nv.info                  --------------------------
	.section	.nv.info,"",@"SHT_CUDA_INFO"
	.align	4


	//----- nvinfo : EIATTR_REGCOUNT
	.align		4
        /*0000*/ 	.byte	0x04, 0x2f
        /*0002*/ 	.short	(.L_1 - .L_0)
	.align		4
.L_0:
        /*0004*/ 	.word	index@(_Z16reduction_kernelPKfPfi)
        /*0008*/ 	.word	0x00000010


	//----- nvinfo : EIATTR_FRAME_SIZE
	.align		4
.L_1:
        /*000c*/ 	.byte	0x04, 0x11
        /*000e*/ 	.short	(.L_3 - .L_2)
	.align		4
.L_2:
        /*0010*/ 	.word	index@(_Z16reduction_kernelPKfPfi)
        /*0014*/ 	.word	0x00000000


	//----- nvinfo : EIATTR_MIN_STACK_SIZE
	.align		4
.L_3:
        /*0018*/ 	.byte	0x04, 0x12
        /*001a*/ 	.short	(.L_5 - .L_4)
	.align		4
.L_4:
        /*001c*/ 	.word	index@(_Z16reduction_kernelPKfPfi)
        /*0020*/ 	.word	0x00000000
.L_5:


//--------------------- .nv.compat                --------------------------
	.section	.nv.compat,"",@"SHT_CUDA_COMPAT_INFO"
	.align	4
        /*0000*/ 	.byte	0x02, 0x09, 0x00, 0x00, 0x02, 0x02, 0x01, 0x00, 0x02, 0x05, 0x05, 0x00, 0x03, 0x07, 0x01, 0x01
        /*0010*/ 	.byte	0x02, 0x03, 0x00, 0x00, 0x02, 0x06, 0x01, 0x00, 0x04, 0x0b, 0x08, 0x00, 0x09, 0x00, 0x00, 0x00
        /*0020*/ 	.byte	0x00, 0x00, 0x00, 0x00


//--------------------- .nv.info._Z16reduction_kernelPKfPfi --------------------------
	.section	.nv.info._Z16reduction_kernelPKfPfi,"",@"SHT_CUDA_INFO"
	.sectionflags	@""
	.align	4


	//----- nvinfo : EIATTR_CUDA_API_VERSION
	.align		4
        /*0000*/ 	.byte	0x04, 0x37
        /*0002*/ 	.short	(.L_7 - .L_6)
.L_6:
        /*0004*/ 	.word	0x00000082


	//----- nvinfo : EIATTR_KPARAM_INFO
	.align		4
.L_7:
        /*0008*/ 	.byte	0x04, 0x17
        /*000a*/ 	.short	(.L_9 - .L_8)
.L_8:
        /*000c*/ 	.word	0x00000000
        /*0010*/ 	.short	0x0002
        /*0012*/ 	.short	0x0010
        /*0014*/ 	.byte	0x00, 0xf0, 0x11, 0x00


	//----- nvinfo : EIATTR_KPARAM_INFO
	.align		4
.L_9:
        /*0018*/ 	.byte	0x04, 0x17
        /*001a*/ 	.short	(.L_11 - .L_10)
.L_10:
        /*001c*/ 	.word	0x00000000
        /*0020*/ 	.short	0x0001
        /*0022*/ 	.short	0x0008
        /*0024*/ 	.byte	0x00, 0xf5, 0x21, 0x00


	//----- nvinfo : EIATTR_KPARAM_INFO
	.align		4
.L_11:
        /*0028*/ 	.byte	0x04, 0x17
        /*002a*/ 	.short	(.L_13 - .L_12)
.L_12:
        /*002c*/ 	.word	0x00000000
        /*0030*/ 	.short	0x0000
        /*0032*/ 	.short	0x0000
        /*0034*/ 	.byte	0x00, 0xf5, 0x21, 0x00


	//----- nvinfo : EIATTR_SPARSE_MMA_MASK
	.align		4
.L_13:
        /*0038*/ 	.byte	0x03, 0x50
        /*003a*/ 	.short	0x0000


	//----- nvinfo : EIATTR_MAXREG_COUNT
	.align		4
        /*003c*/ 	.byte	0x03, 0x1b
        /*003e*/ 	.short	0x00ff


	//----- nvinfo : EIATTR_NUM_BARRIERS
	.align		4
        /*0040*/ 	.byte	0x02, 0x4c
        /*0042*/ 	.byte	0x01
	.zero		1


	//----- nvinfo : EIATTR_MERCURY_ISA_VERSION
	.align		4
        /*0044*/ 	.byte	0x03, 0x5f
        /*0046*/ 	.short	0x0101


	//----- nvinfo : EIATTR_VRC_CTA_INIT_COUNT
	.align		4
        /*0048*/ 	.byte	0x02, 0x4a
	.zero		1
	.zero		1


	//----- nvinfo : EIATTR_EXIT_INSTR_OFFSETS
	.align		4
        /*004c*/ 	.byte	0x04, 0x1c
        /*004e*/ 	.short	(.L_15 - .L_14)


	//   ....[0]....
.L_14:
        /*0050*/ 	.word	0x000005e0


	//   ....[1]....
        /*0054*/ 	.word	0x00000650


	//----- nvinfo : EIATTR_CRS_STACK_SIZE
	.align		4
.L_15:
        /*0058*/ 	.byte	0x04, 0x1e
        /*005a*/ 	.short	(.L_17 - .L_16)
.L_16:
        /*005c*/ 	.word	0x00000000


	//----- nvinfo : EIATTR_CBANK_PARAM_SIZE
	.align		4
.L_17:
        /*0060*/ 	.byte	0x03, 0x19
        /*0062*/ 	.short	0x0014


	//----- nvinfo : EIATTR_PARAM_CBANK
	.align		4
        /*0064*/ 	.byte	0x04, 0x0a
        /*0066*/ 	.short	(.L_19 - .L_18)
	.align		4
.L_18:
        /*0068*/ 	.word	index@(.nv.constant0._Z16reduction_kernelPKfPfi)
        /*006c*/ 	.short	0x0380
        /*006e*/ 	.short	0x0014


	//----- nvinfo : EIATTR_SW_WAR
	.align		4
.L_19:
        /*0070*/ 	.byte	0x04, 0x36
        /*0072*/ 	.short	(.L_21 - .L_20)
.L_20:
        /*0074*/ 	.word	0x00000008
.L_21:


//--------------------- .nv.callgraph             --------------------------
	.section	.nv.callgraph,"",@"SHT_CUDA_CALLGRAPH"
	.align	4
	.sectionentsize	8
	.align		4
        /*0000*/ 	.word	0x00000000
	.align		4
        /*0004*/ 	.word	0xffffffff
	.align		4
        /*0008*/ 	.word	0x00000000
	.align		4
        /*000c*/ 	.word	0xfffffffe
	.align		4
        /*0010*/ 	.word	0x00000000
	.align		4
        /*0014*/ 	.word	0xfffffffd
	.align		4
        /*0018*/ 	.word	0x00000000
	.align		4
        /*001c*/ 	.word	0xfffffffc


//--------------------- .text._Z16reduction_kernelPKfPfi --------------------------
	.section	.text._Z16reduction_kernelPKfPfi,"ax",@progbits
	.align	128
        .global         _Z16reduction_kernelPKfPfi
        .type           _Z16reduction_kernelPKfPfi,@function
        .size           _Z16reduction_kernelPKfPfi,(.L_x_9 - _Z16reduction_kernelPKfPfi)
        .other          _Z16reduction_kernelPKfPfi,@"STO_CUDA_ENTRY STV_DEFAULT"
_Z16reduction_kernelPKfPfi:
.text._Z16reduction_kernelPKfPfi:
[----:B------:R-:W-:Y:S01]  /*0000*/  LDC R1, c[0x0][0x37c] ;  /* 0x0000df00ff017b82 */ /* 0x000fe20000000800 */
[----:B------:R-:W0:Y:S07]  /*0010*/  S2R R0, SR_TID.X ;  /* 0x0000000000007919 */ /* 0x000e2e0000002100 */
[----:B------:R-:W0:Y:S01]  /*0020*/  S2UR UR4, SR_CTAID.X ;  /* 0x00000000000479c3 */ /* 0x000e220000002500 */
[----:B------:R-:W1:Y:S01]  /*0030*/  LDCU UR8, c[0x0][0x390] ;  /* 0x00007200ff0877ac */ /* 0x000e620008000800 */
[----:B------:R-:W-:Y:S01]  /*0040*/  BSSY.RECONVERGENT B0, `(.L_x_0) ;  /* 0x0000045000007945 */ /* 0x000fe20003800200 */
[----:B------:R-:W-:Y:S01]  /*0050*/  IMAD.MOV.U32 R4, RZ, RZ, RZ ;  /* 0x000000ffff047224 */ /* 0x000fe200078e00ff */
[----:B------:R-:W2:Y:S04]  /*0060*/  LDCU.64 UR6, c[0x0][0x358] ;  /* 0x00006b00ff0677ac */ /* 0x000ea80008000a00 */
[----:B------:R-:W0:Y:S01]  /*0070*/  LDC R3, c[0x0][0x360] ;  /* 0x0000d800ff037b82 */ /* 0x000e220000000800 */
[----:B------:R-:W3:Y:S01]  /*0080*/  LDCU UR5, c[0x0][0x370] ;  /* 0x00006e00ff0577ac */ /* 0x000ee20008000800 */
[----:B0-----:R-:W-:-:S02]  /*0090*/  IMAD R5, R3, UR4, R0 ;  /* 0x0000000403057c24 */ /* 0x001fc4000f8e0200 */
[----:B---3--:R-:W-:-:S03]  /*00a0*/  IMAD R2, R3, UR5, RZ ;  /* 0x0000000503027c24 */ /* 0x008fc6000f8e02ff */
[----:B-1----:R-:W-:-:S13]  /*00b0*/  ISETP.GE.AND P0, PT, R5, UR8, PT ;  /* 0x0000000805007c0c */ /* 0x002fda000bf06270 */
[----:B--2---:R-:W-:Y:S05]  /*00c0*/  @P0 BRA `(.L_x_1) ;  /* 0x0000000000f00947 */ /* 0x004fea0003800000 */
[----:B------:R-:W0:Y:S01]  /*00d0*/  I2F.U32.RP R10, R2 ;  /* 0x00000002000a7306 */ /* 0x000e220000209000 */
[C---:B------:R-:W-:Y:S01]  /*00e0*/  IMAD.IADD R4, R2.reuse, 0x1, R5 ;  /* 0x0000000102047824 */ /* 0x040fe200078e0205 */
[----:B------:R-:W-:Y:S01]  /*00f0*/  IADD3 R11, PT, PT, RZ, -R2, RZ ;  /* 0x80000002ff0b7210 */ /* 0x000fe20007ffe0ff */
[----:B------:R-:W-:Y:S01]  /*0100*/  BSSY.RECONVERGENT B1, `(.L_x_2) ;  /* 0x0000027000017945 */ /* 0x000fe20003800200 */
[----:B------:R-:W-:Y:S02]  /*0110*/  ISETP.NE.U32.AND P2, PT, R2, RZ, PT ;  /* 0x000000ff0200720c */ /* 0x000fe40003f45070 */
[C---:B------:R-:W-:Y:S02]  /*0120*/  ISETP.GE.AND P0, PT, R4.reuse, UR8, PT ;  /* 0x0000000804007c0c */ /* 0x040fe4000bf06270 */
[----:B------:R-:W-:Y:S02]  /*0130*/  VIMNMX R9, PT, PT, R4, UR8, !PT ;  /* 0x0000000804097c48 */ /* 0x000fe4000ffe0100 */
[----:B------:R-:W-:-:S04]  /*0140*/  SEL R8, RZ, 0x1, P0 ;  /* 0x00000001ff087807 */ /* 0x000fc80000000000 */
[----:B------:R-:W-:Y:S01]  /*0150*/  IADD3 R9, PT, PT, R9, -R4, -R8 ;  /* 0x8000000409097210 */ /* 0x000fe20007ffe808 */
[----:B0-----:R-:W0:Y:S02]  /*0160*/  MUFU.RCP R10, R10 ;  /* 0x0000000a000a7308 */ /* 0x001e240000001000 */
[----:B0-----:R-:W-:-:S06]  /*0170*/  VIADD R6, R10, 0xffffffe ;  /* 0x0ffffffe0a067836 */ /* 0x001fcc0000000000 */
[----:B------:R0:W1:Y:S02]  /*0180*/  F2I.FTZ.U32.TRUNC.NTZ R7, R6 ;  /* 0x0000000600077305 */ /* 0x000064000021f000 */
[----:B0-----:R-:W-:Y:S02]  /*0190*/  HFMA2 R6, -RZ, RZ, 0, 0 ;  /* 0x00000000ff067431 */ /* 0x001fe400000001ff */
[----:B-1----:R-:W-:-:S04]  /*01a0*/  IMAD R11, R11, R7, RZ ;  /* 0x000000070b0b7224 */ /* 0x002fc800078e02ff */
[----:B------:R-:W-:-:S06]  /*01b0*/  IMAD.HI.U32 R10, R7, R11, R6 ;  /* 0x0000000b070a7227 */ /* 0x000fcc00078e0006 */
[----:B------:R-:W-:-:S04]  /*01c0*/  IMAD.HI.U32 R7, R10, R9, RZ ;  /* 0x000000090a077227 */ /* 0x000fc800078e00ff */
[----:B------:R-:W-:-:S04]  /*01d0*/  IMAD.MOV R4, RZ, RZ, -R7 ;  /* 0x000000ffff047224 */ /* 0x000fc800078e0a07 */
[----:B------:R-:W-:-:S05]  /*01e0*/  IMAD R9, R2, R4, R9 ;  /* 0x0000000402097224 */ /* 0x000fca00078e0209 */
[----:B------:R-:W-:-:S13]  /*01f0*/  ISETP.GE.U32.AND P0, PT, R9, R2, PT ;  /* 0x000000020900720c */ /* 0x000fda0003f06070 */
[----:B------:R-:W-:Y:S01]  /*0200*/  @P0 IADD3 R9, PT, PT, -R2, R9, RZ ;  /* 0x0000000902090210 */ /* 0x000fe20007ffe1ff */
[----:B------:R-:W-:-:S03]  /*0210*/  @P0 VIADD R7, R7, 0x1 ;  /* 0x0000000107070836 */ /* 0x000fc60000000000 */
[----:B------:R-:W-:-:S13]  /*0220*/  ISETP.GE.U32.AND P1, PT, R9, R2, PT ;  /* 0x000000020900720c */ /* 0x000fda0003f26070 */
[----:B------:R-:W-:Y:S02]  /*0230*/  @P1 IADD3 R7, PT, PT, R7, 0x1, RZ ;  /* 0x0000000107071810 */ /* 0x000fe40007ffe0ff */
[----:B------:R-:W-:-:S05]  /*0240*/  @!P2 LOP3.LUT R7, RZ, R2, RZ, 0x33, !PT ;  /* 0x00000002ff07a212 */ /* 0x000fca00078e33ff */
[----:B------:R-:W-:-:S05]  /*0250*/  IMAD.IADD R7, R8, 0x1, R7 ;  /* 0x0000000108077824 */ /* 0x000fca00078e0207 */
[C---:B------:R-:W-:Y:S02]  /*0260*/  LOP3.LUT R4, R7.reuse, 0x3, RZ, 0xc0, !PT ;  /* 0x0000000307047812 */ /* 0x040fe400078ec0ff */
[----:B------:R-:W-:Y:S02]  /*0270*/  ISETP.GE.U32.AND P1, PT, R7, 0x3, PT ;  /* 0x000000030700780c */ /* 0x000fe40003f26070 */
[----:B------:R-:W-:Y:S02]  /*0280*/  ISETP.NE.AND P0, PT, R4, 0x3, PT ;  /* 0x000000030400780c */ /* 0x000fe40003f05270 */
[----:B------:R-:W-:-:S11]  /*0290*/  MOV R4, RZ ;  /* 0x000000ff00047202 */ /* 0x000fd60000000f00 */
[----:B------:R-:W-:Y:S05]  /*02a0*/  @!P0 BRA `(.L_x_3) ;  /* 0x0000000000308947 */ /* 0x000fea0003800000 */
[----:B------:R-:W0:Y:S01]  /*02b0*/  LDC.64 R8, c[0x0][0x380] ;  /* 0x0000e000ff087b82 */ /* 0x000e220000000a00 */
[----:B------:R-:W-:-:S05]  /*02c0*/  VIADD R4, R7, 0x1 ;  /* 0x0000000107047836 */ /* 0x000fca0000000000 */
[----:B------:R-:W-:Y:S02]  /*02d0*/  LOP3.LUT R6, R4, 0x3, RZ, 0xc0, !PT ;  /* 0x0000000304067812 */ /* 0x000fe400078ec0ff */
[----:B------:R-:W-:-:S03]  /*02e0*/  MOV R4, RZ ;  /* 0x000000ff00047202 */ /* 0x000fc60000000f00 */
[----:B------:R-:W-:-:S07]  /*02f0*/  IMAD.MOV R10, RZ, RZ, -R6 ;  /* 0x000000ffff0a7224 */ /* 0x000fce00078e0a06 */
.L_x_4:
[----:B0-----:R-:W-:-:S06]  /*0300*/  IMAD.WIDE R6, R5, 0x4, R8 ;  /* 0x0000000405067825 */ /* 0x001fcc00078e0208 */
[----:B------:R-:W2:Y:S01]  /*0310*/  LDG.E R7, desc[UR6][R6.64] ;  /* 0x0000000606077981 */ /* 0x000ea2000c1e1900 */
[----:B------:R-:W-:Y:S01]  /*0320*/  IADD3 R10, PT, PT, R10, 0x1, RZ ;  /* 0x000000010a0a7810 */ /* 0x000fe20007ffe0ff */
[----:B------:R-:W-:-:S03]  /*0330*/  IMAD.IADD R5, R2, 0x1, R5 ;  /* 0x0000000102057824 */ /* 0x000fc600078e0205 */
[----:B------:R-:W-:Y:S01]  /*0340*/  ISETP.NE.AND P0, PT, R10, RZ, PT ;  /* 0x000000ff0a00720c */ /* 0x000fe20003f05270 */
[----:B--2---:R-:W-:-:S12]  /*0350*/  FADD R4, R7, R4 ;  /* 0x0000000407047221 */ /* 0x004fd80000000000 */
[----:B------:R-:W-:Y:S05]  /*0360*/  @P0 BRA `(.L_x_4) ;  /* 0xfffffffc00e40947 */ /* 0x000fea000383ffff */
.L_x_3:
[----:B------:R-:W-:Y:S05]  /*0370*/  BSYNC.RECONVERGENT B1 ;  /* 0x0000000000017941 */ /* 0x000fea0003800200 */
.L_x_2:
[----:B------:R-:W-:Y:S05]  /*0380*/  @!P1 BRA `(.L_x_1) ;  /* 0x0000000000409947 */ /* 0x000fea0003800000 */
.L_x_5:
[----:B------:R-:W0:Y:S02]  /*0390*/  LDC.64 R6, c[0x0][0x380] ;  /* 0x0000e000ff067b82 */ /* 0x000e240000000a00 */
[----:B0-----:R-:W-:-:S04]  /*03a0*/  IMAD.WIDE R12, R5, 0x4, R6 ;  /* 0x00000004050c7825 */ /* 0x001fc800078e0206 */
[C---:B------:R-:W-:Y:S02]  /*03b0*/  IMAD.WIDE R6, R2.reuse, 0x4, R12 ;  /* 0x0000000402067825 */ /* 0x040fe400078e020c */
[----:B------:R-:W2:Y:S02]  /*03c0*/  LDG.E R13, desc[UR6][R12.64] ;  /* 0x000000060c0d7981 */ /* 0x000ea4000c1e1900 */
[C---:B------:R-:W-:Y:S02]  /*03d0*/  IMAD.WIDE R8, R2.reuse, 0x4, R6 ;  /* 0x0000000402087825 */ /* 0x040fe400078e0206 */
[----:B------:R-:W3:Y:S02]  /*03e0*/  LDG.E R7, desc[UR6][R6.64] ;  /* 0x0000000606077981 */ /* 0x000ee4000c1e1900 */
[C---:B------:R-:W-:Y:S02]  /*03f0*/  IMAD.WIDE R10, R2.reuse, 0x4, R8 ;  /* 0x00000004020a7825 */ /* 0x040fe400078e0208 */
[----:B------:R-:W4:Y:S04]  /*0400*/  LDG.E R9, desc[UR6][R8.64] ;  /* 0x0000000608097981 */ /* 0x000f28000c1e1900 */
[----:B------:R-:W5:Y:S01]  /*0410*/  LDG.E R11, desc[UR6][R10.64] ;  /* 0x000000060a0b7981 */ /* 0x000f62000c1e1900 */
[----:B------:R-:W-:-:S04]  /*0420*/  LEA R5, R2, R5, 0x2 ;  /* 0x0000000502057211 */ /* 0x000fc800078e10ff */
[----:B------:R-:W-:Y:S01]  /*0430*/  ISETP.GE.AND P0, PT, R5, UR8, PT ;  /* 0x0000000805007c0c */ /* 0x000fe2000bf06270 */
[----:B--2---:R-:W-:-:S04]  /*0440*/  FADD R4, R13, R4 ;  /* 0x000000040d047221 */ /* 0x004fc80000000000 */
[----:B---3--:R-:W-:-:S04]  /*0450*/  FADD R4, R4, R7 ;  /* 0x0000000704047221 */ /* 0x008fc80000000000 */
[----:B----4-:R-:W-:-:S04]  /*0460*/  FADD R4, R4, R9 ;  /* 0x0000000904047221 */ /* 0x010fc80000000000 */
[----:B-----5:R-:W-:Y:S01]  /*0470*/  FADD R4, R4, R11 ;  /* 0x0000000b04047221 */ /* 0x020fe20000000000 */
[----:B------:R-:W-:Y:S06]  /*0480*/  @!P0 BRA `(.L_x_5) ;  /* 0xfffffffc00c08947 */ /* 0x000fec000383ffff */
.L_x_1:
[----:B------:R-:W-:Y:S05]  /*0490*/  BSYNC.RECONVERGENT B0 ;  /* 0x0000000000007941 */ /* 0x000fea0003800200 */
.L_x_0:
[----:B------:R-:W0:Y:S01]  /*04a0*/  S2UR UR5, SR_CgaCtaId ;  /* 0x00000000000579c3 */ /* 0x000e220000008800 */
[----:B------:R-:W-:Y:S01]  /*04b0*/  UMOV UR4, 0x400 ;  /* 0x0000040000047882 */ /* 0x000fe20000000000 */
[----:B------:R-:W-:Y:S02]  /*04c0*/  ISETP.GE.U32.AND P1, PT, R3, 0x2, PT ;  /* 0x000000020300780c */ /* 0x000fe40003f26070 */
[----:B------:R-:W-:Y:S01]  /*04d0*/  ISETP.NE.AND P0, PT, R0, RZ, PT ;  /* 0x000000ff0000720c */ /* 0x000fe20003f05270 */
[----:B0-----:R-:W-:-:S06]  /*04e0*/  ULEA UR4, UR5, UR4, 0x18 ;  /* 0x0000000405047291 */ /* 0x001fcc000f8ec0ff */
[----:B------:R-:W-:-:S05]  /*04f0*/  LEA R5, R0, UR4, 0x2 ;  /* 0x0000000400057c11 */ /* 0x000fca000f8e10ff */
[----:B------:R0:W-:Y:S01]  /*0500*/  STS [R5], R4 ;  /* 0x0000000405007388 */ /* 0x0001e20000000800 */
[----:B------:R-:W-:Y:S06]  /*0510*/  BAR.SYNC.DEFER_BLOCKING 0x0 ;  /* 0x0000000000007b1d */ /* 0x000fec0000010000 */
[----:B------:R-:W-:Y:S05]  /*0520*/  @!P1 BRA `(.L_x_6) ;  /* 0x00000000002c9947 */ /* 0x000fea0003800000 */
.L_x_7:
[----:B------:R-:W-:-:S04]  /*0530*/  SHF.R.U32.HI R6, RZ, 0x1, R3 ;  /* 0x00000001ff067819 */ /* 0x000fc80000011603 */
[----:B------:R-:W-:-:S13]  /*0540*/  ISETP.GE.U32.AND P1, PT, R0, R6, PT ;  /* 0x000000060000720c */ /* 0x000fda0003f26070 */
[----:B------:R-:W-:Y:S01]  /*0550*/  @!P1 IMAD R2, R6, 0x4, R5 ;  /* 0x0000000406029824 */ /* 0x000fe200078e0205 */
[----:B------:R-:W-:Y:S05]  /*0560*/  @!P1 LDS R7, [R5] ;  /* 0x0000000005079984 */ /* 0x000fea0000000800 */
[----:B------:R-:W0:Y:S02]  /*0570*/  @!P1 LDS R2, [R2] ;  /* 0x0000000002029984 */ /* 0x000e240000000800 */
[----:B0-----:R-:W-:-:S05]  /*0580*/  @!P1 FADD R4, R2, R7 ;  /* 0x0000000702049221 */ /* 0x001fca0000000000 */
[----:B------:R1:W-:Y:S01]  /*0590*/  @!P1 STS [R5], R4 ;  /* 0x0000000405009388 */ /* 0x0003e20000000800 */
[----:B------:R-:W-:Y:S01]  /*05a0*/  BAR.SYNC.DEFER_BLOCKING 0x0 ;  /* 0x0000000000007b1d */ /* 0x000fe20000010000 */
[----:B------:R-:W-:Y:S02]  /*05b0*/  ISETP.GT.U32.AND P1, PT, R3, 0x3, PT ;  /* 0x000000030300780c */ /* 0x000fe40003f24070 */
[----:B------:R-:W-:-:S11]  /*05c0*/  MOV R3, R6 ;  /* 0x0000000600037202 */ /* 0x000fd60000000f00 */
[----:B-1----:R-:W-:Y:S05]  /*05d0*/  @P1 BRA `(.L_x_7) ;  /* 0xfffffffc00d41947 */ /* 0x002fea000383ffff */
.L_x_6:
[----:B------:R-:W-:Y:S05]  /*05e0*/  @P0 EXIT ;  /* 0x000000000000094d */ /* 0x000fea0003800000 */
[----:B------:R-:W1:Y:S01]  /*05f0*/  S2UR UR5, SR_CgaCtaId ;  /* 0x00000000000579c3 */ /* 0x000e620000008800 */
[----:B------:R-:W-:-:S07]  /*0600*/  UMOV UR4, 0x400 ;  /* 0x0000040000047882 */ /* 0x000fce0000000000 */
[----:B------:R-:W2:Y:S01]  /*0610*/  LDC.64 R2, c[0x0][0x388] ;  /* 0x0000e200ff027b82 */ /* 0x000ea20000000a00 */
[----:B-1----:R-:W-:-:S09]  /*0620*/  ULEA UR4, UR5, UR4, 0x18 ;  /* 0x0000000405047291 */ /* 0x002fd2000f8ec0ff */
[----:B0-----:R-:W2:Y:S04]  /*0630*/  LDS R5, [UR4] ;  /* 0x00000004ff057984 */ /* 0x001ea80008000800 */
[----:B--2---:R-:W-:Y:S01]  /*0640*/  REDG.E.ADD.F32.FTZ.RN.STRONG.GPU desc[UR6][R2.64], R5 ;  /* 0x00000005020079a6 */ /* 0x004fe2000c12f306 */
[----:B------:R-:W-:Y:S05]  /*0650*/  EXIT ;  /* 0x000000000000794d */ /* 0x000fea0003800000 */
.L_x_8:
[----:B------:R-:W-:-:S00]  /*0660*/  BRA `(.L_x_8) ;  /* 0xfffffffc00fc7947 */ /* 0x000fc0000383ffff */
[----:B------:R-:W-:-:S00]  /*0670*/  NOP ;  /* 0x0000000000007918 */ /* 0x000fc00000000000 */
        /* <DEDUP_REMOVED lines=8> */
.L_x_9:


//--------------------- .nv.shared._Z16reduction_kernelPKfPfi --------------------------
	.section	.nv.shared._Z16reduction_kernelPKfPfi,"aw",@nobits
	.sectionflags	@""
	.align	4
.nv.shared._Z16reduction_kernelPKfPfi:
	.zero		2048


//--------------------- .nv.shared.reserved.0     --------------------------
	.section	.nv.shared.reserved.0,"aw",@nobits
	.weak		__nv_reservedSMEM_offset_0_alias
	.size		__nv_reservedSMEM_offset_0_alias, 0, 64
	.other		__nv_reservedSMEM_offset_0_alias,@"STO_CUDA_RESERVED_SHARED STV_DEFAULT"
__nv_reservedSMEM_offset_0_alias:
	.zero		0
	.zero		64


//--------------------- .nv.constant0._Z16reduction_kernelPKfPfi --------------------------
	.section	.nv.constant0._Z16reduction_kernelPKfPfi,"a",@progbits
	.sectionflags	@""
	.align	4
.nv.constant0._Z16reduction_kernelPKfPfi:
	.zero		916


//--------------------- SYMBOLS --------------------------

	.type		.nv.reservedSmem.offset0,@object
	.size		.nv.reservedSmem.offset0,0x4
	.type		.nv.reservedSmem.cap,@object
	.size		.nv.reservedSmem.cap,0x4
